	.headerflags	@"EF_CUDA_TEXMODE_UNIFIED EF_CUDA_64BIT_ADDRESS EF_CUDA_ACCELERATORS EF_CUDA_SM90 EF_CUDA_VIRTUAL_SM(EF_CUDA_SM90)"
	.elftype	@"ET_EXEC"


//--------------------- .nv.info                  --------------------------
	.section	.nv.info,"",@"SHT_CUDA_INFO"
	.align	4


	//----- nvinfo : EIATTR_REGCOUNT
	.align		4
        /*0000*/ 	.byte	0x04, 0x2f
        /*0002*/ 	.short	(.L_3 - .L_2)
	.align		4
.L_2:
        /*0004*/ 	.word	index@(triton_poi_fused__native_batch_norm_legit_no_training_relu_51)
        /*0008*/ 	.word	0x00000013


	//----- nvinfo : EIATTR_MIN_STACK_SIZE
	.align		4
.L_3:
        /*000c*/ 	.byte	0x04, 0x12
        /*000e*/ 	.short	(.L_5 - .L_4)
	.align		4
.L_4:
        /*0010*/ 	.word	index@(triton_poi_fused__native_batch_norm_legit_no_training_relu_51)
        /*0014*/ 	.word	0x00000000


	//----- nvinfo : EIATTR_FRAME_SIZE
	.align		4
.L_5:
        /*0018*/ 	.byte	0x04, 0x11
        /*001a*/ 	.short	(.L_7 - .L_6)
	.align		4
.L_6:
        /*001c*/ 	.word	index@(triton_poi_fused__native_batch_norm_legit_no_training_relu_51)
        /*0020*/ 	.word	0x00000000


	//----- nvinfo : EIATTR_MIN_STACK_SIZE
	.align		4
.L_7:
        /*0024*/ 	.byte	0x04, 0x12
        /*0026*/ 	.short	(.L_9 - .L_8)
	.align		4
.L_8:
        /*0028*/ 	.word	index@(triton_poi_fused__native_batch_norm_legit_no_training_relu_51)
        /*002c*/ 	.word	0x00000000
.L_9:


//--------------------- .nv.info.triton_poi_fused__native_batch_norm_legit_no_training_relu_51 --------------------------
	.section	.nv.info.triton_poi_fused__native_batch_norm_legit_no_training_relu_51,"",@"SHT_CUDA_INFO"
	.sectionflags	@""
	.align	4


	//----- nvinfo : EIATTR_CUDA_API_VERSION
	.align		4
        /*0000*/ 	.byte	0x04, 0x37
        /*0002*/ 	.short	(.L_11 - .L_10)
.L_10:
        /*0004*/ 	.word	0x0000007c


	//----- nvinfo : EIATTR_KPARAM_INFO
	.align		4
.L_11:
        /*0008*/ 	.byte	0x04, 0x17
        /*000a*/ 	.short	(.L_13 - .L_12)
.L_12:
        /*000c*/ 	.word	0x00000000
        /*0010*/ 	.short	0x0006
        /*0012*/ 	.short	0x0030
        /*0014*/ 	.byte	0x00, 0xf0, 0x11, 0x00


	//----- nvinfo : EIATTR_KPARAM_INFO
	.align		4
.L_13:
        /*0018*/ 	.byte	0x04, 0x17
        /*001a*/ 	.short	(.L_15 - .L_14)
.L_14:
        /*001c*/ 	.word	0x00000000
        /*0020*/ 	.short	0x0005
        /*0022*/ 	.short	0x0028
        /*0024*/ 	.byte	0x00, 0xf4, 0x21, 0x00


	//----- nvinfo : EIATTR_KPARAM_INFO
	.align		4
.L_15:
        /*0028*/ 	.byte	0x04, 0x17
        /*002a*/ 	.short	(.L_17 - .L_16)
.L_16:
        /*002c*/ 	.word	0x00000000
        /*0030*/ 	.short	0x0004
        /*0032*/ 	.short	0x0020
        /*0034*/ 	.byte	0x00, 0xf4, 0x21, 0x00


	//----- nvinfo : EIATTR_KPARAM_INFO
	.align		4
.L_17:
        /*0038*/ 	.byte	0x04, 0x17
        /*003a*/ 	.short	(.L_19 - .L_18)
.L_18:
        /*003c*/ 	.word	0x00000000
        /*0040*/ 	.short	0x0003
        /*0042*/ 	.short	0x0018
        /*0044*/ 	.byte	0x00, 0xf4, 0x21, 0x00


	//----- nvinfo : EIATTR_KPARAM_INFO
	.align		4
.L_19:
        /*0048*/ 	.byte	0x04, 0x17
        /*004a*/ 	.short	(.L_21 - .L_20)
.L_20:
        /*004c*/ 	.word	0x00000000
        /*0050*/ 	.short	0x0002
        /*0052*/ 	.short	0x0010
        /*0054*/ 	.byte	0x00, 0xf4, 0x21, 0x00


	//----- nvinfo : EIATTR_KPARAM_INFO
	.align		4
.L_21:
        /*0058*/ 	.byte	0x04, 0x17
        /*005a*/ 	.short	(.L_23 - .L_22)
.L_22:
        /*005c*/ 	.word	0x00000000
        /*0060*/ 	.short	0x0001
        /*0062*/ 	.short	0x0008
        /*0064*/ 	.byte	0x00, 0xf4, 0x21, 0x00


	//----- nvinfo : EIATTR_KPARAM_INFO
	.align		4
.L_23:
        /*0068*/ 	.byte	0x04, 0x17
        /*006a*/ 	.short	(.L_25 - .L_24)
.L_24:
        /*006c*/ 	.word	0x00000000
        /*0070*/ 	.short	0x0000
        /*0072*/ 	.short	0x0000
        /*0074*/ 	.byte	0x00, 0xf4, 0x21, 0x00


	//----- nvinfo : EIATTR_SPARSE_MMA_MASK
	.align		4
.L_25:
        /*0078*/ 	.byte	0x03, 0x50
        /*007a*/ 	.short	0x0000


	//----- nvinfo : EIATTR_MAXREG_COUNT
	.align		4
        /*007c*/ 	.byte	0x03, 0x1b
        /*007e*/ 	.short	0x00ff


	//----- nvinfo : EIATTR_EXIT_INSTR_OFFSETS
	.align		4
        /*0080*/ 	.byte	0x04, 0x1c
        /*0082*/ 	.short	(.L_27 - .L_26)


	//   ....[0]....
.L_26:
        /*0084*/ 	.word	0x00000400


	//----- nvinfo : EIATTR_REQNTID
	.align		4
.L_27:
        /*0088*/ 	.byte	0x04, 0x10
        /*008a*/ 	.short	(.L_29 - .L_28)
.L_28:
        /*008c*/ 	.word	0x00000080
        /*0090*/ 	.word	0x00000001
        /*0094*/ 	.word	0x00000001


	//----- nvinfo : EIATTR_CBANK_PARAM_SIZE
	.align		4
.L_29:
        /*0098*/ 	.byte	0x03, 0x19
        /*009a*/ 	.short	0x0034


	//----- nvinfo : EIATTR_PARAM_CBANK
	.align		4
        /*009c*/ 	.byte	0x04, 0x0a
        /*009e*/ 	.short	(.L_31 - .L_30)
	.align		4
.L_30:
        /*00a0*/ 	.word	index@(.nv.constant0.triton_poi_fused__native_batch_norm_legit_no_training_relu_51)
        /*00a4*/ 	.short	0x0210
        /*00a6*/ 	.short	0x0034


	//----- nvinfo : EIATTR_SW_WAR
	.align		4
.L_31:
        /*00a8*/ 	.byte	0x04, 0x36
        /*00aa*/ 	.short	(.L_33 - .L_32)
.L_32:
        /*00ac*/ 	.word	0x00000008
.L_33:


//--------------------- .nv.callgraph             --------------------------
	.section	.nv.callgraph,"",@"SHT_CUDA_CALLGRAPH"
	.align	4
	.sectionentsize	8
	.align		4
        /*0000*/ 	.word	0x00000000
	.align		4
        /*0004*/ 	.word	0xffffffff
	.align		4
        /*0008*/ 	.word	0x00000000
	.align		4
        /*000c*/ 	.word	0xfffffffe
	.align		4
        /*0010*/ 	.word	0x00000000
	.align		4
        /*0014*/ 	.word	0xfffffffd
	.align		4
        /*0018*/ 	.word	0x00000000
	.align		4
        /*001c*/ 	.word	0xfffffffc


//--------------------- .nv.constant4             --------------------------
	.section	.nv.constant4,"a",@progbits
	.align	8
	.align		8
.nv.constant4:
        /*0000*/ 	.dword	_$_str
	.align		8
        /*0008*/ 	.dword	_$_str_$_2


//--------------------- .text.triton_poi_fused__native_batch_norm_legit_no_training_relu_51 --------------------------
	.section	.text.triton_poi_fused__native_batch_norm_legit_no_training_relu_51,"ax",@progbits
	.align	128
        .global         triton_poi_fused__native_batch_norm_legit_no_training_relu_51
        .type           triton_poi_fused__native_batch_norm_legit_no_training_relu_51,@function
        .size           triton_poi_fused__native_batch_norm_legit_no_training_relu_51,(.L_x_1 - triton_poi_fused__native_batch_norm_legit_no_training_relu_51)
        .other          triton_poi_fused__native_batch_norm_legit_no_training_relu_51,@"STO_CUDA_ENTRY STV_DEFAULT"
triton_poi_fused__native_batch_norm_legit_no_training_relu_51:
.text.triton_poi_fused__native_batch_norm_legit_no_training_relu_51:
[----:B------:R-:W-:Y:S01]  /*0000*/  LDC R1, c[0x0][0x28] ;  /* 0x00000a00ff017b82 */ /* 0x000fe20000000800 */
[----:B------:R-:W1:Y:S07]  /*0010*/  S2R R0, SR_TID.X ;  /* 0x0000000000007919 */ /* 0x000e6e0000002100 */
[----:B------:R-:W2:Y:S01]  /*0020*/  LDC.64 R10, c[0x0][0x220] ;  /* 0x00008800ff0a7b82 */ /* 0x000ea20000000a00 */
[----:B------:R-:W-:Y:S01]  /*0030*/  ULDC.64 UR4, c[0x0][0x208] ;  /* 0x0000820000047ab9 */ /* 0x000fe20000000a00 */
[----:B------:R-:W3:Y:S06]  /*0040*/  S2R R5, SR_CTAID.X ;  /* 0x0000000000057919 */ /* 0x000eec0000002500 */
[----:B------:R-:W4:Y:S08]  /*0050*/  LDC.64 R8, c[0x0][0x218] ;  /* 0x00008600ff087b82 */ /* 0x000f300000000a00 */
[----:B------:R-:W5:Y:S08]  /*0060*/  LDC.64 R14, c[0x0][0x230] ;  /* 0x00008c00ff0e7b82 */ /* 0x000f700000000a00 */
[----:B------:R-:W4:Y:S01]  /*0070*/  LDC.64 R12, c[0x0][0x228] ;  /* 0x00008a00ff0c7b82 */ /* 0x000f220000000a00 */
[----:B-1----:R-:W-:-:S02]  /*0080*/  SHF.L.U32 R0, R0, 0x2, RZ ;  /* 0x0000000200007819 */ /* 0x002fc400000006ff */
[----:B---3--:R-:W-:Y:S02]  /*0090*/  SHF.R.S32.HI R3, RZ, 0x16, R5 ;  /* 0x00000016ff037819 */ /* 0x008fe40000011405 */
[----:B------:R-:W-:Y:S02]  /*00a0*/  LOP3.LUT R0, R0, 0x1fc, RZ, 0xc0, !PT ;  /* 0x000001fc00007812 */ /* 0x000fe400078ec0ff */
[----:B------:R-:W-:Y:S02]  /*00b0*/  SGXT R3, R3, 0x1 ;  /* 0x000000010303781a */ /* 0x000fe40000000200 */
[----:B------:R-:W-:-:S04]  /*00c0*/  LEA R0, R5, R0, 0x9 ;  /* 0x0000000005007211 */ /* 0x000fc800078e48ff */
[----:B------:R-:W-:-:S04]  /*00d0*/  LEA.HI R3, R3, R0, RZ, 0x4 ;  /* 0x0000000003037211 */ /* 0x000fc800078f20ff */
[----:B------:R-:W-:-:S05]  /*00e0*/  SHF.R.S32.HI R3, RZ, 0x4, R3 ;  /* 0x00000004ff037819 */ /* 0x000fca0000011403 */
[----:B------:R-:W-:-:S05]  /*00f0*/  IMAD.HI R2, R3, 0x2e8ba2e9, RZ ;  /* 0x2e8ba2e903027827 */ /* 0x000fca00078e02ff */
[----:B------:R-:W-:-:S04]  /*0100*/  SHF.R.U32.HI R5, RZ, 0x1f, R2 ;  /* 0x0000001fff057819 */ /* 0x000fc80000011602 */
[----:B------:R-:W-:Y:S02]  /*0110*/  LEA.HI.SX32 R2, R2, R5, 0x19 ;  /* 0x0000000502027211 */ /* 0x000fe400078fcaff */
[----:B------:R-:W1:Y:S03]  /*0120*/  LDC.64 R4, c[0x0][0x210] ;  /* 0x00008400ff047b82 */ /* 0x000e660000000a00 */
[----:B------:R-:W-:-:S04]  /*0130*/  IMAD R3, R2, -0x2c0, R3 ;  /* 0xfffffd4002037824 */ /* 0x000fc800078e0203 */
[----:B--2---:R-:W-:-:S06]  /*0140*/  IMAD.WIDE R10, R3, 0x4, R10 ;  /* 0x00000004030a7825 */ /* 0x004fcc00078e020a */
[----:B------:R-:W2:Y:S01]  /*0150*/  LDG.E.EL R10, desc[UR4][R10.64] ;  /* 0x000000040a0a7981 */ /* 0x000ea2000c2e1900 */
[----:B----4-:R-:W-:-:S05]  /*0160*/  IMAD.WIDE R8, R3, 0x4, R8 ;  /* 0x0000000403087825 */ /* 0x010fca00078e0208 */
[----:B------:R3:W4:Y:S01]  /*0170*/  LDG.E.EL R2, desc[UR4][R8.64] ;  /* 0x0000000408027981 */ /* 0x000722000c2e1900 */
[----:B-1----:R-:W-:-:S04]  /*0180*/  IMAD.WIDE R4, R0, 0x4, R4 ;  /* 0x0000000400047825 */ /* 0x002fc800078e0204 */
[C---:B-----5:R-:W-:Y:S01]  /*0190*/  IMAD.WIDE R14, R3.reuse, 0x4, R14 ;  /* 0x00000004030e7825 */ /* 0x060fe200078e020e */
[----:B------:R-:W-:Y:S01]  /*01a0*/  HFMA2.MMA R16, -RZ, RZ, 1.625, 0 ;  /* 0x3e800000ff107435 */ /* 0x000fe200000001ff */
[----:B------:R-:W4:Y:S01]  /*01b0*/  LDG.E.128 R4, desc[UR4][R4.64] ;  /* 0x0000000404047981 */ /* 0x000f22000c1e1d00 */
[----:B---3--:R-:W1:Y:S01]  /*01c0*/  LDC.64 R8, c[0x0][0x238] ;  /* 0x00008e00ff087b82 */ /* 0x008e620000000a00 */
[----:B0-----:R-:W-:Y:S02]  /*01d0*/  IMAD.WIDE R12, R3, 0x4, R12 ;  /* 0x00000004030c7825 */ /* 0x001fe400078e020c */
[----:B------:R-:W3:Y:S04]  /*01e0*/  LDG.E.EL R14, desc[UR4][R14.64] ;  /* 0x000000040e0e7981 */ /* 0x000ee8000c2e1900 */
[----:B------:R0:W3:Y:S01]  /*01f0*/  LDG.E.EL R3, desc[UR4][R12.64] ;  /* 0x000000040c037981 */ /* 0x0000e2000c2e1900 */
[----:B-1----:R-:W-:-:S04]  /*0200*/  IMAD.WIDE R8, R0, 0x4, R8 ;  /* 0x0000000400087825 */ /* 0x002fc800078e0208 */
[----:B--2---:R-:W-:-:S04]  /*0210*/  FADD R10, R10, 9.9999997473787516356e-06 ;  /* 0x3727c5ac0a0a7421 */ /* 0x004fc80000000000 */
[----:B------:R-:W1:Y:S02]  /*0220*/  MUFU.SQRT R11, R10 ;  /* 0x0000000a000b7308 */ /* 0x000e640000002000 */
[C---:B-1----:R-:W-:Y:S02]  /*0230*/  FSETP.GT.AND P0, PT, R11.reuse, 8.50705917302346158658e+37, PT ;  /* 0x7e8000000b00780b */ /* 0x042fe40003f04000 */
[----:B------:R-:W-:-:S11]  /*0240*/  FSETP.GEU.AND P1, PT, R11, 1.175494350822287508e-38, PT ;  /* 0x008000000b00780b */ /* 0x000fd60003f2e000 */
[----:B------:R-:W-:-:S04]  /*0250*/  @P0 FMUL R11, R11, 0.25 ;  /* 0x3e8000000b0b0820 */ /* 0x000fc80000400000 */
[----:B------:R-:W-:-:S06]  /*0260*/  @!P1 FMUL R11, R11, 16777216 ;  /* 0x4b8000000b0b9820 */ /* 0x000fcc0000400000 */
[----:B------:R-:W1:Y:S01]  /*0270*/  MUFU.RCP R11, R11 ;  /* 0x0000000b000b7308 */ /* 0x000e620000001000 */
[----:B0-----:R-:W-:Y:S01]  /*0280*/  FSEL R12, R16, 1, P0 ;  /* 0x3f800000100c7808 */ /* 0x001fe20000000000 */
[----:B----4-:R-:W-:-:S04]  /*0290*/  FADD R13, R4, -R2 ;  /* 0x80000002040d7221 */ /* 0x010fc80000000000 */
[----:B------:R-:W-:Y:S01]  /*02a0*/  @!P1 FMUL R12, R12, 16777216 ;  /* 0x4b8000000c0c9820 */ /* 0x000fe20000400000 */
[--C-:B------:R-:W-:Y:S01]  /*02b0*/  FADD R5, R5, -R2.reuse ;  /* 0x8000000205057221 */ /* 0x100fe20000000000 */
[--C-:B------:R-:W-:Y:S01]  /*02c0*/  FADD R15, R6, -R2.reuse ;  /* 0x80000002060f7221 */ /* 0x100fe20000000000 */
[----:B------:R-:W-:Y:S01]  /*02d0*/  FADD R7, R7, -R2 ;  /* 0x8000000207077221 */ /* 0x000fe20000000000 */
[----:B-1----:R-:W-:-:S04]  /*02e0*/  FMUL R12, R11, R12 ;  /* 0x0000000c0b0c7220 */ /* 0x002fc80000400000 */
[C---:B------:R-:W-:Y:S01]  /*02f0*/  FMUL R13, R12.reuse, R13 ;  /* 0x0000000d0c0d7220 */ /* 0x040fe20000400000 */
[C---:B------:R-:W-:Y:S01]  /*0300*/  FMUL R5, R12.reuse, R5 ;  /* 0x000000050c057220 */ /* 0x040fe20000400000 */
[C---:B------:R-:W-:Y:S01]  /*0310*/  FMUL R15, R12.reuse, R15 ;  /* 0x0000000f0c0f7220 */ /* 0x040fe20000400000 */
[----:B------:R-:W-:Y:S01]  /*0320*/  FMUL R7, R12, R7 ;  /* 0x000000070c077220 */ /* 0x000fe20000400000 */
[C-C-:B---3--:R-:W-:Y:S01]  /*0330*/  FFMA R13, R3.reuse, R13, R14.reuse ;  /* 0x0000000d030d7223 */ /* 0x148fe2000000000e */
[C-C-:B------:R-:W-:Y:S01]  /*0340*/  FFMA R5, R3.reuse, R5, R14.reuse ;  /* 0x0000000503057223 */ /* 0x140fe2000000000e */
[C-C-:B------:R-:W-:Y:S01]  /*0350*/  FFMA R15, R3.reuse, R15, R14.reuse ;  /* 0x0000000f030f7223 */ /* 0x140fe2000000000e */
[----:B------:R-:W-:Y:S02]  /*0360*/  FFMA R7, R3, R7, R14 ;  /* 0x0000000703077223 */ /* 0x000fe4000000000e */
[----:B------:R-:W-:Y:S02]  /*0370*/  FSETP.GEU.AND P3, PT, R13, RZ, PT ;  /* 0x000000ff0d00720b */ /* 0x000fe40003f6e000 */
[----:B------:R-:W-:-:S02]  /*0380*/  FSETP.GEU.AND P2, PT, R5, RZ, PT ;  /* 0x000000ff0500720b */ /* 0x000fc40003f4e000 */
[----:B------:R-:W-:Y:S02]  /*0390*/  FSETP.GEU.AND P1, PT, R15, RZ, PT ;  /* 0x000000ff0f00720b */ /* 0x000fe40003f2e000 */
[----:B------:R-:W-:Y:S02]  /*03a0*/  FSETP.GEU.AND P0, PT, R7, RZ, PT ;  /* 0x000000ff0700720b */ /* 0x000fe40003f0e000 */
[----:B------:R-:W-:Y:S02]  /*03b0*/  SEL R4, R13, RZ, P3 ;  /* 0x000000ff0d047207 */ /* 0x000fe40001800000 */
[----:B------:R-:W-:Y:S02]  /*03c0*/  SEL R5, R5, RZ, P2 ;  /* 0x000000ff05057207 */ /* 0x000fe40001000000 */
[----:B------:R-:W-:Y:S02]  /*03d0*/  SEL R6, R15, RZ, P1 ;  /* 0x000000ff0f067207 */ /* 0x000fe40000800000 */
[----:B------:R-:W-:-:S05]  /*03e0*/  SEL R7, R7, RZ, P0 ;  /* 0x000000ff07077207 */ /* 0x000fca0000000000 */
[----:B------:R-:W-:Y:S01]  /*03f0*/  STG.E.128 desc[UR4][R8.64], R4 ;  /* 0x0000000408007986 */ /* 0x000fe2000c101d04 */
[----:B------:R-:W-:Y:S05]  /*0400*/  EXIT ;  /* 0x000000000000794d */ /* 0x000fea0003800000 */
.L_x_0:
[----:B------:R-:W-:-:S00]  /*0410*/  BRA `(.L_x_0) ;  /* 0xfffffffc00fc7947 */ /* 0x000fc0000383ffff */
[----:B------:R-:W-:-:S00]  /*0420*/  NOP ;  /* 0x0000000000007918 */ /* 0x000fc00000000000 */
        /* <DEDUP_REMOVED lines=13> */
.L_x_1:


//--------------------- .nv.global.init           --------------------------
	.section	.nv.global.init,"aw",@progbits
.nv.global.init:
	.type		_$_str,@object
	.size		_$_str,(_$_str_$_2 - _$_str)
_$_str:
        /*0000*/ 	.byte	0x5f, 0x5f, 0x43, 0x55, 0x44, 0x41, 0x5f, 0x46, 0x54, 0x5a, 0x00
	.type		_$_str_$_2,@object
	.size		_$_str_$_2,(.L_1 - _$_str_$_2)
_$_str_$_2:
        /*000b*/ 	.byte	0x5f, 0x5f, 0x43, 0x55, 0x44, 0x41, 0x5f, 0x50, 0x52, 0x45, 0x43, 0x5f, 0x53, 0x51, 0x52, 0x54
        /*001b*/ 	.byte	0x00
.L_1:


//--------------------- .nv.constant0.triton_poi_fused__native_batch_norm_legit_no_training_relu_51 --------------------------
	.section	.nv.constant0.triton_poi_fused__native_batch_norm_legit_no_training_relu_51,"a",@progbits
	.sectionflags	@""
	.align	4
.nv.constant0.triton_poi_fused__native_batch_norm_legit_no_training_relu_51:
	.zero		580
